//
// Generated by NVIDIA NVVM Compiler
//
// Compiler Build ID: CL-36424714
// Cuda compilation tools, release 13.0, V13.0.88
// Based on NVVM 20.0.0
//

.version 9.0
.target sm_100
.address_size 64

	// .globl	_Z4stepiPdS_d

.visible .entry _Z4stepiPdS_d(
	.param .u32 _Z4stepiPdS_d_param_0,
	.param .u64 .ptr .align 1 _Z4stepiPdS_d_param_1,
	.param .u64 .ptr .align 1 _Z4stepiPdS_d_param_2,
	.param .f64 _Z4stepiPdS_d_param_3
)
{
	.reg .pred 	%p<7>;
	.reg .b32 	%r<35>;
	.reg .b64 	%rd<24>;
	.reg .b64 	%fd<102>;

	ld.param.u32 	%r14, [_Z4stepiPdS_d_param_0];
	ld.param.u64 	%rd7, [_Z4stepiPdS_d_param_1];
	ld.param.u64 	%rd8, [_Z4stepiPdS_d_param_2];
	ld.param.f64 	%fd1, [_Z4stepiPdS_d_param_3];
	cvta.to.global.u64 	%rd1, %rd8;
	cvta.to.global.u64 	%rd2, %rd7;
	mov.u32 	%r1, %tid.x;
	mul.lo.s32 	%r33, %r1, 3;
	setp.ge.s32 	%p1, %r33, %r14;
	@%p1 bra 	$L__BB0_6;
	mov.u32 	%r3, %ntid.x;
	mul.lo.s32 	%r4, %r3, 3;
	add.s32 	%r15, %r33, %r4;
	max.u32 	%r16, %r14, %r15;
	setp.lt.u32 	%p2, %r15, %r14;
	selp.u32 	%r17, 1, 0, %p2;
	add.s32 	%r18, %r15, %r17;
	sub.s32 	%r19, %r16, %r18;
	div.u32 	%r20, %r19, %r4;
	add.s32 	%r5, %r20, %r17;
	and.b32  	%r21, %r5, 3;
	setp.eq.s32 	%p3, %r21, 3;
	@%p3 bra 	$L__BB0_4;
	add.s32 	%r22, %r5, 1;
	and.b32  	%r23, %r22, 3;
	neg.s32 	%r31, %r23;
	mul.wide.u32 	%rd23, %r1, 72;
	mul.wide.u32 	%rd4, %r3, 72;
$L__BB0_3:
	.pragma "nounroll";
	add.s64 	%rd9, %rd2, %rd23;
	ld.global.f64 	%fd2, [%rd9];
	mul.f64 	%fd3, %fd1, %fd2;
	add.s64 	%rd10, %rd1, %rd23;
	ld.global.f64 	%fd4, [%rd10];
	sub.f64 	%fd5, %fd4, %fd3;
	st.global.f64 	[%rd10], %fd5;
	ld.global.f64 	%fd6, [%rd9];
	mul.f64 	%fd7, %fd1, %fd6;
	ld.global.f64 	%fd8, [%rd10+8];
	sub.f64 	%fd9, %fd8, %fd7;
	st.global.f64 	[%rd10+8], %fd9;
	ld.global.f64 	%fd10, [%rd9];
	mul.f64 	%fd11, %fd1, %fd10;
	ld.global.f64 	%fd12, [%rd10+16];
	sub.f64 	%fd13, %fd12, %fd11;
	st.global.f64 	[%rd10+16], %fd13;
	ld.global.f64 	%fd14, [%rd9];
	fma.rn.f64 	%fd15, %fd1, %fd5, %fd14;
	st.global.f64 	[%rd9], %fd15;
	ld.global.f64 	%fd16, [%rd10+8];
	ld.global.f64 	%fd17, [%rd9+8];
	fma.rn.f64 	%fd18, %fd1, %fd16, %fd17;
	st.global.f64 	[%rd9+8], %fd18;
	ld.global.f64 	%fd19, [%rd10+16];
	ld.global.f64 	%fd20, [%rd9+16];
	fma.rn.f64 	%fd21, %fd1, %fd19, %fd20;
	st.global.f64 	[%rd9+16], %fd21;
	add.s32 	%r33, %r33, %r4;
	add.s32 	%r31, %r31, 1;
	setp.ne.s32 	%p4, %r31, 0;
	add.s64 	%rd23, %rd23, %rd4;
	@%p4 bra 	$L__BB0_3;
$L__BB0_4:
	setp.lt.u32 	%p5, %r5, 3;
	@%p5 bra 	$L__BB0_6;
$L__BB0_5:
	mul.lo.s32 	%r24, %r33, 3;
	mul.wide.u32 	%rd11, %r24, 8;
	add.s64 	%rd12, %rd2, %rd11;
	ld.global.f64 	%fd22, [%rd12];
	mul.f64 	%fd23, %fd1, %fd22;
	add.s64 	%rd13, %rd1, %rd11;
	ld.global.f64 	%fd24, [%rd13];
	sub.f64 	%fd25, %fd24, %fd23;
	st.global.f64 	[%rd13], %fd25;
	ld.global.f64 	%fd26, [%rd12];
	mul.f64 	%fd27, %fd1, %fd26;
	ld.global.f64 	%fd28, [%rd13+8];
	sub.f64 	%fd29, %fd28, %fd27;
	st.global.f64 	[%rd13+8], %fd29;
	ld.global.f64 	%fd30, [%rd12];
	mul.f64 	%fd31, %fd1, %fd30;
	ld.global.f64 	%fd32, [%rd13+16];
	sub.f64 	%fd33, %fd32, %fd31;
	st.global.f64 	[%rd13+16], %fd33;
	ld.global.f64 	%fd34, [%rd12];
	fma.rn.f64 	%fd35, %fd1, %fd25, %fd34;
	st.global.f64 	[%rd12], %fd35;
	ld.global.f64 	%fd36, [%rd13+8];
	ld.global.f64 	%fd37, [%rd12+8];
	fma.rn.f64 	%fd38, %fd1, %fd36, %fd37;
	st.global.f64 	[%rd12+8], %fd38;
	ld.global.f64 	%fd39, [%rd13+16];
	ld.global.f64 	%fd40, [%rd12+16];
	fma.rn.f64 	%fd41, %fd1, %fd39, %fd40;
	st.global.f64 	[%rd12+16], %fd41;
	add.s32 	%r25, %r33, %r4;
	mul.lo.s32 	%r26, %r25, 3;
	mul.wide.u32 	%rd14, %r26, 8;
	add.s64 	%rd15, %rd2, %rd14;
	ld.global.f64 	%fd42, [%rd15];
	mul.f64 	%fd43, %fd1, %fd42;
	add.s64 	%rd16, %rd1, %rd14;
	ld.global.f64 	%fd44, [%rd16];
	sub.f64 	%fd45, %fd44, %fd43;
	st.global.f64 	[%rd16], %fd45;
	ld.global.f64 	%fd46, [%rd15];
	mul.f64 	%fd47, %fd1, %fd46;
	ld.global.f64 	%fd48, [%rd16+8];
	sub.f64 	%fd49, %fd48, %fd47;
	st.global.f64 	[%rd16+8], %fd49;
	ld.global.f64 	%fd50, [%rd15];
	mul.f64 	%fd51, %fd1, %fd50;
	ld.global.f64 	%fd52, [%rd16+16];
	sub.f64 	%fd53, %fd52, %fd51;
	st.global.f64 	[%rd16+16], %fd53;
	ld.global.f64 	%fd54, [%rd15];
	fma.rn.f64 	%fd55, %fd1, %fd45, %fd54;
	st.global.f64 	[%rd15], %fd55;
	ld.global.f64 	%fd56, [%rd16+8];
	ld.global.f64 	%fd57, [%rd15+8];
	fma.rn.f64 	%fd58, %fd1, %fd56, %fd57;
	st.global.f64 	[%rd15+8], %fd58;
	ld.global.f64 	%fd59, [%rd16+16];
	ld.global.f64 	%fd60, [%rd15+16];
	fma.rn.f64 	%fd61, %fd1, %fd59, %fd60;
	st.global.f64 	[%rd15+16], %fd61;
	add.s32 	%r27, %r25, %r4;
	mul.lo.s32 	%r28, %r27, 3;
	mul.wide.u32 	%rd17, %r28, 8;
	add.s64 	%rd18, %rd2, %rd17;
	ld.global.f64 	%fd62, [%rd18];
	mul.f64 	%fd63, %fd1, %fd62;
	add.s64 	%rd19, %rd1, %rd17;
	ld.global.f64 	%fd64, [%rd19];
	sub.f64 	%fd65, %fd64, %fd63;
	st.global.f64 	[%rd19], %fd65;
	ld.global.f64 	%fd66, [%rd18];
	mul.f64 	%fd67, %fd1, %fd66;
	ld.global.f64 	%fd68, [%rd19+8];
	sub.f64 	%fd69, %fd68, %fd67;
	st.global.f64 	[%rd19+8], %fd69;
	ld.global.f64 	%fd70, [%rd18];
	mul.f64 	%fd71, %fd1, %fd70;
	ld.global.f64 	%fd72, [%rd19+16];
	sub.f64 	%fd73, %fd72, %fd71;
	st.global.f64 	[%rd19+16], %fd73;
	ld.global.f64 	%fd74, [%rd18];
	fma.rn.f64 	%fd75, %fd1, %fd65, %fd74;
	st.global.f64 	[%rd18], %fd75;
	ld.global.f64 	%fd76, [%rd19+8];
	ld.global.f64 	%fd77, [%rd18+8];
	fma.rn.f64 	%fd78, %fd1, %fd76, %fd77;
	st.global.f64 	[%rd18+8], %fd78;
	ld.global.f64 	%fd79, [%rd19+16];
	ld.global.f64 	%fd80, [%rd18+16];
	fma.rn.f64 	%fd81, %fd1, %fd79, %fd80;
	st.global.f64 	[%rd18+16], %fd81;
	add.s32 	%r29, %r27, %r4;
	mul.lo.s32 	%r30, %r29, 3;
	mul.wide.u32 	%rd20, %r30, 8;
	add.s64 	%rd21, %rd2, %rd20;
	ld.global.f64 	%fd82, [%rd21];
	mul.f64 	%fd83, %fd1, %fd82;
	add.s64 	%rd22, %rd1, %rd20;
	ld.global.f64 	%fd84, [%rd22];
	sub.f64 	%fd85, %fd84, %fd83;
	st.global.f64 	[%rd22], %fd85;
	ld.global.f64 	%fd86, [%rd21];
	mul.f64 	%fd87, %fd1, %fd86;
	ld.global.f64 	%fd88, [%rd22+8];
	sub.f64 	%fd89, %fd88, %fd87;
	st.global.f64 	[%rd22+8], %fd89;
	ld.global.f64 	%fd90, [%rd21];
	mul.f64 	%fd91, %fd1, %fd90;
	ld.global.f64 	%fd92, [%rd22+16];
	sub.f64 	%fd93, %fd92, %fd91;
	st.global.f64 	[%rd22+16], %fd93;
	ld.global.f64 	%fd94, [%rd21];
	fma.rn.f64 	%fd95, %fd1, %fd85, %fd94;
	st.global.f64 	[%rd21], %fd95;
	ld.global.f64 	%fd96, [%rd22+8];
	ld.global.f64 	%fd97, [%rd21+8];
	fma.rn.f64 	%fd98, %fd1, %fd96, %fd97;
	st.global.f64 	[%rd21+8], %fd98;
	ld.global.f64 	%fd99, [%rd22+16];
	ld.global.f64 	%fd100, [%rd21+16];
	fma.rn.f64 	%fd101, %fd1, %fd99, %fd100;
	st.global.f64 	[%rd21+16], %fd101;
	add.s32 	%r33, %r29, %r4;
	setp.lt.s32 	%p6, %r33, %r14;
	@%p6 bra 	$L__BB0_5;
$L__BB0_6:
	ret;

}


// ===== COMPILED SASS (sm_100) =====

	.target	sm_100

	.elftype	@"ET_EXEC"


//--------------------- .note.nv.tkinfo           --------------------------
	.section	.note.nv.tkinfo,"",@"SHT_NOTE"
	.sectionflags	@"SHF_NOTE_NV_TKINFO"
	.tkinfo
        /*0018*/ 	.word	0x00000002
        /*0030*/ 	.string	""
        /*0030*/ 	.string	"ptxas"
        /*0030*/ 	.string	"Cuda compilation tools, release 13.0, V13.0.88"
        /*0030*/ 	.string	"Build cuda_13.0.r13.0/compiler.36424714_0"
        /*0030*/ 	.string	"-arch sm_100 -m 64 "



//--------------------- .note.nv.cuinfo           --------------------------
	.section	.note.nv.cuinfo,"",@"SHT_NOTE"
	.sectionflags	@"SHF_NOTE_NV_CUINFO"
        /*0018*/ 	.short	0x0002
        /*001a*/ 	.short	0x0064
        /*001c*/ 	.short	0x0082
	.zero		2


//--------------------- .nv.info                  --------------------------
	.section	.nv.info,"",@"SHT_CUDA_INFO"
	.align	4


	//----- nvinfo : EIATTR_REGCOUNT
	.align		4
        /*0000*/ 	.byte	0x04, 0x2f
        /*0002*/ 	.short	(.L_1 - .L_0)
	.align		4
.L_0:
        /*0004*/ 	.word	index@(_Z4stepiPdS_d)
        /*0008*/ 	.word	0x0000001c


	//----- nvinfo : EIATTR_FRAME_SIZE
	.align		4
.L_1:
        /*000c*/ 	.byte	0x04, 0x11
        /*000e*/ 	.short	(.L_3 - .L_2)
	.align		4
.L_2:
        /*0010*/ 	.word	index@(_Z4stepiPdS_d)
        /*0014*/ 	.word	0x00000000


	//----- nvinfo : EIATTR_MIN_STACK_SIZE
	.align		4
.L_3:
        /*0018*/ 	.byte	0x04, 0x12
        /*001a*/ 	.short	(.L_5 - .L_4)
	.align		4
.L_4:
        /*001c*/ 	.word	index@(_Z4stepiPdS_d)
        /*0020*/ 	.word	0x00000000
.L_5:


//--------------------- .nv.compat                --------------------------
	.section	.nv.compat,"",@"SHT_CUDA_COMPAT_INFO"
	.align	4
        /*0000*/ 	.byte	0x02, 0x09, 0x00, 0x00, 0x02, 0x02, 0x01, 0x00, 0x02, 0x05, 0x05, 0x00, 0x03, 0x07, 0x01, 0x01
        /*0010*/ 	.byte	0x02, 0x03, 0x00, 0x00, 0x02, 0x06, 0x01, 0x00, 0x04, 0x0b, 0x08, 0x00, 0x01, 0x00, 0x00, 0x00
        /*0020*/ 	.byte	0x00, 0x00, 0x00, 0x00


//--------------------- .nv.info._Z4stepiPdS_d    --------------------------
	.section	.nv.info._Z4stepiPdS_d,"",@"SHT_CUDA_INFO"
	.sectionflags	@""
	.align	4


	//----- nvinfo : EIATTR_CUDA_API_VERSION
	.align		4
        /*0000*/ 	.byte	0x04, 0x37
        /*0002*/ 	.short	(.L_7 - .L_6)
.L_6:
        /*0004*/ 	.word	0x00000082


	//----- nvinfo : EIATTR_KPARAM_INFO
	.align		4
.L_7:
        /*0008*/ 	.byte	0x04, 0x17
        /*000a*/ 	.short	(.L_9 - .L_8)
.L_8:
        /*000c*/ 	.word	0x00000000
        /*0010*/ 	.short	0x0003
        /*0012*/ 	.short	0x0018
        /*0014*/ 	.byte	0x00, 0xf0, 0x21, 0x00


	//----- nvinfo : EIATTR_KPARAM_INFO
	.align		4
.L_9:
        /*0018*/ 	.byte	0x04, 0x17
        /*001a*/ 	.short	(.L_11 - .L_10)
.L_10:
        /*001c*/ 	.word	0x00000000
        /*0020*/ 	.short	0x0002
        /*0022*/ 	.short	0x0010
        /*0024*/ 	.byte	0x00, 0xf5, 0x21, 0x00


	//----- nvinfo : EIATTR_KPARAM_INFO
	.align		4
.L_11:
        /*0028*/ 	.byte	0x04, 0x17
        /*002a*/ 	.short	(.L_13 - .L_12)
.L_12:
        /*002c*/ 	.word	0x00000000
        /*0030*/ 	.short	0x0001
        /*0032*/ 	.short	0x0008
        /*0034*/ 	.byte	0x00, 0xf5, 0x21, 0x00


	//----- nvinfo : EIATTR_KPARAM_INFO
	.align		4
.L_13:
        /*0038*/ 	.byte	0x04, 0x17
        /*003a*/ 	.short	(.L_15 - .L_14)
.L_14:
        /*003c*/ 	.word	0x00000000
        /*0040*/ 	.short	0x0000
        /*0042*/ 	.short	0x0000
        /*0044*/ 	.byte	0x00, 0xf0, 0x11, 0x00


	//----- nvinfo : EIATTR_SPARSE_MMA_MASK
	.align		4
.L_15:
        /*0048*/ 	.byte	0x03, 0x50
        /*004a*/ 	.short	0x0000


	//----- nvinfo : EIATTR_MAXREG_COUNT
	.align		4
        /*004c*/ 	.byte	0x03, 0x1b
        /*004e*/ 	.short	0x00ff


	//----- nvinfo : EIATTR_MERCURY_ISA_VERSION
	.align		4
        /*0050*/ 	.byte	0x03, 0x5f
        /*0052*/ 	.short	0x0101


	//----- nvinfo : EIATTR_VRC_CTA_INIT_COUNT
	.align		4
        /*0054*/ 	.byte	0x02, 0x4a
	.zero		1
	.zero		1


	//----- nvinfo : EIATTR_EXIT_INSTR_OFFSETS
	.align		4
        /*0058*/ 	.byte	0x04, 0x1c
        /*005a*/ 	.short	(.L_17 - .L_16)


	//   ....[0]....
.L_16:
        /*005c*/ 	.word	0x00000050


	//   ....[1]....
        /*0060*/ 	.word	0x000004e0


	//   ....[2]....
        /*0064*/ 	.word	0x00000c00


	//----- nvinfo : EIATTR_CRS_STACK_SIZE
	.align		4
.L_17:
        /*0068*/ 	.byte	0x04, 0x1e
        /*006a*/ 	.short	(.L_19 - .L_18)
.L_18:
        /*006c*/ 	.word	0x00000000


	//----- nvinfo : EIATTR_CBANK_PARAM_SIZE
	.align		4
.L_19:
        /*0070*/ 	.byte	0x03, 0x19
        /*0072*/ 	.short	0x0020


	//----- nvinfo : EIATTR_PARAM_CBANK
	.align		4
        /*0074*/ 	.byte	0x04, 0x0a
        /*0076*/ 	.short	(.L_21 - .L_20)
	.align		4
.L_20:
        /*0078*/ 	.word	index@(.nv.constant0._Z4stepiPdS_d)
        /*007c*/ 	.short	0x0380
        /*007e*/ 	.short	0x0020


	//----- nvinfo : EIATTR_SW_WAR
	.align		4
.L_21:
        /*0080*/ 	.byte	0x04, 0x36
        /*0082*/ 	.short	(.L_23 - .L_22)
.L_22:
        /*0084*/ 	.word	0x00000008
.L_23:


//--------------------- .nv.callgraph             --------------------------
	.section	.nv.callgraph,"",@"SHT_CUDA_CALLGRAPH"
	.align	4
	.sectionentsize	8
	.align		4
        /*0000*/ 	.word	0x00000000
	.align		4
        /*0004*/ 	.word	0xffffffff
	.align		4
        /*0008*/ 	.word	0x00000000
	.align		4
        /*000c*/ 	.word	0xfffffffe
	.align		4
        /*0010*/ 	.word	0x00000000
	.align		4
        /*0014*/ 	.word	0xfffffffd
	.align		4
        /*0018*/ 	.word	0x00000000
	.align		4
        /*001c*/ 	.word	0xfffffffc


//--------------------- .text._Z4stepiPdS_d       --------------------------
	.section	.text._Z4stepiPdS_d,"ax",@progbits
	.align	128
        .global         _Z4stepiPdS_d
        .type           _Z4stepiPdS_d,@function
        .size           _Z4stepiPdS_d,(.L_x_5 - _Z4stepiPdS_d)
        .other          _Z4stepiPdS_d,@"STO_CUDA_ENTRY STV_DEFAULT"
_Z4stepiPdS_d:
.text._Z4stepiPdS_d:
[----:B------:R-:W-:Y:S01]  /*0000*/  LDC R1, c[0x0][0x37c] ;  /* 0x0000df00ff017b82 */ /* 0x000fe20000000800 */
[----:B------:R-:W0:Y:S01]  /*0010*/  S2R R11, SR_TID.X ;  /* 0x00000000000b7919 */ /* 0x000e220000002100 */
[----:B------:R-:W1:Y:S01]  /*0020*/  LDCU UR6, c[0x0][0x380] ;  /* 0x00007000ff0677ac */ /* 0x000e620008000800 */
[----:B0-----:R-:W-:-:S05]  /*0030*/  IMAD R9, R11, 0x3, RZ ;  /* 0x000000030b097824 */ /* 0x001fca00078e02ff */
[----:B-1----:R-:W-:-:S13]  /*0040*/  ISETP.GE.AND P0, PT, R9, UR6, PT ;  /* 0x0000000609007c0c */ /* 0x002fda000bf06270 */
[----:B------:R-:W-:Y:S05]  /*0050*/  @P0 EXIT ;  /* 0x000000000000094d */ /* 0x000fea0003800000 */
[----:B------:R-:W0:Y:S01]  /*0060*/  LDC R8, c[0x0][0x360] ;  /* 0x0000d800ff087b82 */ /* 0x000e220000000800 */
[----:B------:R-:W1:Y:S01]  /*0070*/  LDCU.64 UR4, c[0x0][0x358] ;  /* 0x00006b00ff0477ac */ /* 0x000e620008000a00 */
[----:B------:R-:W-:Y:S01]  /*0080*/  BSSY.RECONVERGENT B0, `(.L_x_0) ;  /* 0x0000045000007945 */ /* 0x000fe20003800200 */
[----:B------:R-:W2:Y:S01]  /*0090*/  LDCU.64 UR12, c[0x0][0x398] ;  /* 0x00007300ff0c77ac */ /* 0x000ea20008000a00 */
[----:B------:R-:W3:Y:S01]  /*00a0*/  LDCU.64 UR8, c[0x0][0x388] ;  /* 0x00007100ff0877ac */ /* 0x000ee20008000a00 */
[----:B------:R-:W4:Y:S01]  /*00b0*/  LDCU.64 UR10, c[0x0][0x390] ;  /* 0x00007200ff0a77ac */ /* 0x000f220008000a00 */
[----:B0-----:R-:W-:-:S04]  /*00c0*/  IMAD R0, R8, 0x3, RZ ;  /* 0x0000000308007824 */ /* 0x001fc800078e02ff */
[----:B------:R-:W0:Y:S01]  /*00d0*/  I2F.U32.RP R7, R0 ;  /* 0x0000000000077306 */ /* 0x000e220000209000 */
[----:B------:R-:W-:Y:S01]  /*00e0*/  IMAD.IADD R4, R9, 0x1, R0 ;  /* 0x0000000109047824 */ /* 0x000fe200078e0200 */
[----:B------:R-:W-:Y:S02]  /*00f0*/  IADD3 R13, PT, PT, RZ, -R0, RZ ;  /* 0x80000000ff0d7210 */ /* 0x000fe40007ffe0ff */
[----:B------:R-:W-:Y:S02]  /*0100*/  ISETP.NE.U32.AND P2, PT, R0, RZ, PT ;  /* 0x000000ff0000720c */ /* 0x000fe40003f45070 */
[C---:B------:R-:W-:Y:S02]  /*0110*/  ISETP.GE.U32.AND P0, PT, R4.reuse, UR6, PT ;  /* 0x0000000604007c0c */ /* 0x040fe4000bf06070 */
[----:B------:R-:W-:Y:S02]  /*0120*/  VIMNMX.U32 R5, PT, PT, R4, UR6, !PT ;  /* 0x0000000604057c48 */ /* 0x000fe4000ffe0000 */
[----:B------:R-:W-:-:S04]  /*0130*/  SEL R6, RZ, 0x1, P0 ;  /* 0x00000001ff067807 */ /* 0x000fc80000000000 */
[----:B------:R-:W-:Y:S01]  /*0140*/  IADD3 R5, PT, PT, R5, -R4, -R6 ;  /* 0x8000000405057210 */ /* 0x000fe20007ffe806 */
[----:B0-----:R-:W0:Y:S02]  /*0150*/  MUFU.RCP R7, R7 ;  /* 0x0000000700077308 */ /* 0x001e240000001000 */
[----:B0-----:R-:W-:-:S06]  /*0160*/  IADD3 R2, PT, PT, R7, 0xffffffe, RZ ;  /* 0x0ffffffe07027810 */ /* 0x001fcc0007ffe0ff */
[----:B------:R0:W5:Y:S02]  /*0170*/  F2I.FTZ.U32.TRUNC.NTZ R3, R2 ;  /* 0x0000000200037305 */ /* 0x000164000021f000 */
[----:B0-----:R-:W-:Y:S02]  /*0180*/  HFMA2 R2, -RZ, RZ, 0, 0 ;  /* 0x00000000ff027431 */ /* 0x001fe400000001ff */
[----:B-----5:R-:W-:-:S04]  /*0190*/  IMAD R13, R13, R3, RZ ;  /* 0x000000030d0d7224 */ /* 0x020fc800078e02ff */
[----:B------:R-:W-:-:S06]  /*01a0*/  IMAD.HI.U32 R10, R3, R13, R2 ;  /* 0x0000000d030a7227 */ /* 0x000fcc00078e0002 */
[----:B------:R-:W-:-:S04]  /*01b0*/  IMAD.HI.U32 R3, R10, R5, RZ ;  /* 0x000000050a037227 */ /* 0x000fc800078e00ff */
[----:B------:R-:W-:-:S04]  /*01c0*/  IMAD.MOV R2, RZ, RZ, -R3 ;  /* 0x000000ffff027224 */ /* 0x000fc800078e0a03 */
[----:B------:R-:W-:-:S05]  /*01d0*/  IMAD R5, R0, R2, R5 ;  /* 0x0000000200057224 */ /* 0x000fca00078e0205 */
[----:B------:R-:W-:-:S13]  /*01e0*/  ISETP.GE.U32.AND P0, PT, R5, R0, PT ;  /* 0x000000000500720c */ /* 0x000fda0003f06070 */
[----:B------:R-:W-:Y:S01]  /*01f0*/  @P0 IADD3 R5, PT, PT, -R0, R5, RZ ;  /* 0x0000000500050210 */ /* 0x000fe20007ffe1ff */
[----:B------:R-:W-:-:S03]  /*0200*/  @P0 VIADD R3, R3, 0x1 ;  /* 0x0000000103030836 */ /* 0x000fc60000000000 */
[----:B------:R-:W-:-:S13]  /*0210*/  ISETP.GE.U32.AND P1, PT, R5, R0, PT ;  /* 0x000000000500720c */ /* 0x000fda0003f26070 */
[----:B------:R-:W-:Y:S02]  /*0220*/  @P1 IADD3 R3, PT, PT, R3, 0x1, RZ ;  /* 0x0000000103031810 */ /* 0x000fe40007ffe0ff */
[----:B------:R-:W-:-:S05]  /*0230*/  @!P2 LOP3.LUT R3, RZ, R0, RZ, 0x33, !PT ;  /* 0x00000000ff03a212 */ /* 0x000fca00078e33ff */
[----:B------:R-:W-:-:S05]  /*0240*/  IMAD.IADD R2, R6, 0x1, R3 ;  /* 0x0000000106027824 */ /* 0x000fca00078e0203 */
[C---:B------:R-:W-:Y:S02]  /*0250*/  LOP3.LUT R3, R2.reuse, 0x3, RZ, 0xc0, !PT ;  /* 0x0000000302037812 */ /* 0x040fe400078ec0ff */
[----:B------:R-:W-:Y:S02]  /*0260*/  ISETP.GE.U32.AND P0, PT, R2, 0x3, PT ;  /* 0x000000030200780c */ /* 0x000fe40003f06070 */
[----:B------:R-:W-:-:S13]  /*0270*/  ISETP.NE.AND P1, PT, R3, 0x3, PT ;  /* 0x000000030300780c */ /* 0x000fda0003f25270 */
[----:B-1234-:R-:W-:Y:S05]  /*0280*/  @!P1 BRA `(.L_x_1) ;  /* 0x0000000000909947 */ /* 0x01efea0003800000 */
[----:B------:R-:W-:-:S04]  /*0290*/  IADD3 R2, PT, PT, R2, 0x1, RZ ;  /* 0x0000000102027810 */ /* 0x000fc80007ffe0ff */
[----:B------:R-:W-:Y:S01]  /*02a0*/  LOP3.LUT R10, R2, 0x3, RZ, 0xc0, !PT ;  /* 0x00000003020a7812 */ /* 0x000fe200078ec0ff */
[----:B------:R-:W-:-:S04]  /*02b0*/  IMAD.WIDE.U32 R2, R11, 0x48, RZ ;  /* 0x000000480b027825 */ /* 0x000fc800078e00ff */
[----:B------:R-:W-:-:S07]  /*02c0*/  IMAD.MOV R10, RZ, RZ, -R10 ;  /* 0x000000ffff0a7224 */ /* 0x000fce00078e0a0a */
.L_x_2:
[C---:B--2---:R-:W-:Y:S02]  /*02d0*/  IADD3 R4, P1, PT, R2.reuse, UR8, RZ ;  /* 0x0000000802047c10 */ /* 0x044fe4000ff3e0ff */
[----:B------:R-:W-:Y:S02]  /*02e0*/  IADD3 R6, P2, PT, R2, UR10, RZ ;  /* 0x0000000a02067c10 */ /* 0x000fe4000ff5e0ff */
[C---:B------:R-:W-:Y:S02]  /*02f0*/  IADD3.X R5, PT, PT, R3.reuse, UR9, RZ, P1, !PT ;  /* 0x0000000903057c10 */ /* 0x040fe40008ffe4ff */
[----:B------:R-:W-:-:S03]  /*0300*/  IADD3.X R7, PT, PT, R3, UR11, RZ, P2, !PT ;  /* 0x0000000b03077c10 */ /* 0x000fc600097fe4ff */
[----:B------:R-:W2:Y:S04]  /*0310*/  LDG.E.64 R12, desc[UR4][R4.64] ;  /* 0x00000004040c7981 */ /* 0x000ea8000c1e1b00 */
[----:B------:R-:W2:Y:S04]  /*0320*/  LDG.E.64 R14, desc[UR4][R6.64] ;  /* 0x00000004060e7981 */ /* 0x000ea8000c1e1b00 */
[----:B------:R-:W3:Y:S04]  /*0330*/  LDG.E.64 R16, desc[UR4][R6.64+0x8] ;  /* 0x0000080406107981 */ /* 0x000ee8000c1e1b00 */
[----:B------:R-:W4:Y:S01]  /*0340*/  LDG.E.64 R18, desc[UR4][R6.64+0x10] ;  /* 0x0000100406127981 */ /* 0x000f22000c1e1b00 */
[----:B--2---:R-:W-:-:S07]  /*0350*/  DFMA R12, -R12, UR12, R14 ;  /* 0x0000000c0c0c7c2b */ /* 0x004fce000800010e */
[----:B------:R0:W-:Y:S04]  /*0360*/  STG.E.64 desc[UR4][R6.64], R12 ;  /* 0x0000000c06007986 */ /* 0x0001e8000c101b04 */
[----:B------:R-:W3:Y:S02]  /*0370*/  LDG.E.64 R14, desc[UR4][R4.64] ;  /* 0x00000004040e7981 */ /* 0x000ee4000c1e1b00 */
[----:B---3--:R-:W-:-:S07]  /*0380*/  DFMA R14, -R14, UR12, R16 ;  /* 0x0000000c0e0e7c2b */ /* 0x008fce0008000110 */
[----:B------:R1:W-:Y:S04]  /*0390*/  STG.E.64 desc[UR4][R6.64+0x8], R14 ;  /* 0x0000080e06007986 */ /* 0x0003e8000c101b04 */
[----:B------:R-:W4:Y:S02]  /*03a0*/  LDG.E.64 R16, desc[UR4][R4.64] ;  /* 0x0000000404107981 */ /* 0x000f24000c1e1b00 */
[----:B----4-:R-:W-:-:S07]  /*03b0*/  DFMA R16, -R16, UR12, R18 ;  /* 0x0000000c10107c2b */ /* 0x010fce0008000112 */
[----:B------:R2:W-:Y:S04]  /*03c0*/  STG.E.64 desc[UR4][R6.64+0x10], R16 ;  /* 0x0000101006007986 */ /* 0x0005e8000c101b04 */
[----:B------:R-:W3:Y:S04]  /*03d0*/  LDG.E.64 R18, desc[UR4][R4.64] ;  /* 0x0000000404127981 */ /* 0x000ee8000c1e1b00 */
[----:B------:R-:W4:Y:S01]  /*03e0*/  LDG.E.64 R20, desc[UR4][R4.64+0x8] ;  /* 0x0000080404147981 */ /* 0x000f22000c1e1b00 */
[----:B---3--:R-:W-:-:S07]  /*03f0*/  DFMA R18, R12, UR12, R18 ;  /* 0x0000000c0c127c2b */ /* 0x008fce0008000012 */
[----:B------:R2:W-:Y:S04]  /*0400*/  STG.E.64 desc[UR4][R4.64], R18 ;  /* 0x0000001204007986 */ /* 0x0005e8000c101b04 */
[----:B0-----:R-:W4:Y:S02]  /*0410*/  LDG.E.64 R12, desc[UR4][R6.64+0x8] ;  /* 0x00000804060c7981 */ /* 0x001f24000c1e1b00 */
[----:B----4-:R-:W-:Y:S02]  /*0420*/  DFMA R12, R12, UR12, R20 ;  /* 0x0000000c0c0c7c2b */ /* 0x010fe40008000014 */
[----:B------:R-:W3:Y:S05]  /*0430*/  LDG.E.64 R20, desc[UR4][R4.64+0x10] ;  /* 0x0000100404147981 */ /* 0x000eea000c1e1b00 */
[----:B------:R2:W-:Y:S04]  /*0440*/  STG.E.64 desc[UR4][R4.64+0x8], R12 ;  /* 0x0000080c04007986 */ /* 0x0005e8000c101b04 */
[----:B-1----:R-:W3:Y:S01]  /*0450*/  LDG.E.64 R14, desc[UR4][R6.64+0x10] ;  /* 0x00001004060e7981 */ /* 0x002ee2000c1e1b00 */
[----:B------:R-:W-:-:S04]  /*0460*/  IADD3 R10, PT, PT, R10, 0x1, RZ ;  /* 0x000000010a0a7810 */ /* 0x000fc80007ffe0ff */
[----:B------:R-:W-:Y:S01]  /*0470*/  ISETP.NE.AND P1, PT, R10, RZ, PT ;  /* 0x000000ff0a00720c */ /* 0x000fe20003f25270 */
[----:B------:R-:W-:Y:S02]  /*0480*/  IMAD.IADD R9, R0, 0x1, R9 ;  /* 0x0000000100097824 */ /* 0x000fe400078e0209 */
[----:B------:R-:W-:Y:S01]  /*0490*/  IMAD.WIDE.U32 R2, R8, 0x48, R2 ;  /* 0x0000004808027825 */ /* 0x000fe200078e0002 */
[----:B---3--:R-:W-:-:S07]  /*04a0*/  DFMA R14, R14, UR12, R20 ;  /* 0x0000000c0e0e7c2b */ /* 0x008fce0008000014 */
[----:B------:R2:W-:Y:S02]  /*04b0*/  STG.E.64 desc[UR4][R4.64+0x10], R14 ;  /* 0x0000100e04007986 */ /* 0x0005e4000c101b04 */
[----:B------:R-:W-:Y:S05]  /*04c0*/  @P1 BRA `(.L_x_2) ;  /* 0xfffffffc00801947 */ /* 0x000fea000383ffff */
.L_x_1:
[----:B------:R-:W-:Y:S05]  /*04d0*/  BSYNC.RECONVERGENT B0 ;  /* 0x0000000000007941 */ /* 0x000fea0003800200 */
.L_x_0:
[----:B------:R-:W-:Y:S05]  /*04e0*/  @!P0 EXIT ;  /* 0x000000000000894d */ /* 0x000fea0003800000 */
.L_x_3:
[----:B--23--:R-:W0:Y:S01]  /*04f0*/  LDC.64 R6, c[0x0][0x388] ;  /* 0x0000e200ff067b82 */ /* 0x00ce220000000a00 */
[----:B------:R-:W-:-:S07]  /*0500*/  IMAD R13, R9, 0x3, RZ ;  /* 0x00000003090d7824 */ /* 0x000fce00078e02ff */
[----:B------:R-:W1:Y:S08]  /*0510*/  LDC.64 R2, c[0x0][0x390] ;  /* 0x0000e400ff027b82 */ /* 0x000e700000000a00 */
[----:B------:R-:W2:Y:S01]  /*0520*/  LDC.64 R4, c[0x0][0x398] ;  /* 0x0000e600ff047b82 */ /* 0x000ea20000000a00 */
[----:B0-----:R-:W-:-:S05]  /*0530*/  IMAD.WIDE.U32 R10, R13, 0x8, R6 ;  /* 0x000000080d0a7825 */ /* 0x001fca00078e0006 */
[----:B------:R-:W2:Y:S01]  /*0540*/  LDG.E.64 R14, desc[UR4][R10.64] ;  /* 0x000000040a0e7981 */ /* 0x000ea2000c1e1b00 */
[----:B-1----:R-:W-:-:S05]  /*0550*/  IMAD.WIDE.U32 R12, R13, 0x8, R2 ;  /* 0x000000080d0c7825 */ /* 0x002fca00078e0002 */
[----:B------:R-:W2:Y:S04]  /*0560*/  LDG.E.64 R16, desc[UR4][R12.64] ;  /* 0x000000040c107981 */ /* 0x000ea8000c1e1b00 */
[----:B------:R-:W3:Y:S04]  /*0570*/  LDG.E.64 R18, desc[UR4][R12.64+0x8] ;  /* 0x000008040c127981 */ /* 0x000ee8000c1e1b00 */
[----:B------:R-:W4:Y:S01]  /*0580*/  LDG.E.64 R20, desc[UR4][R12.64+0x10] ;  /* 0x000010040c147981 */ /* 0x000f22000c1e1b00 */
[----:B--2---:R-:W-:-:S07]  /*0590*/  DFMA R14, -R14, R4, R16 ;  /* 0x000000040e0e722b */ /* 0x004fce0000000110 */
[----:B------:R0:W-:Y:S04]  /*05a0*/  STG.E.64 desc[UR4][R12.64], R14 ;  /* 0x0000000e0c007986 */ /* 0x0001e8000c101b04 */
[----:B------:R-:W3:Y:S02]  /*05b0*/  LDG.E.64 R16, desc[UR4][R10.64] ;  /* 0x000000040a107981 */ /* 0x000ee4000c1e1b00 */
[----:B---3--:R-:W-:-:S07]  /*05c0*/  DFMA R16, -R16, R4, R18 ;  /* 0x000000041010722b */ /* 0x008fce0000000112 */
[----:B------:R1:W-:Y:S04]  /*05d0*/  STG.E.64 desc[UR4][R12.64+0x8], R16 ;  /* 0x000008100c007986 */ /* 0x0003e8000c101b04 */
[----:B------:R-:W4:Y:S02]  /*05e0*/  LDG.E.64 R18, desc[UR4][R10.64] ;  /* 0x000000040a127981 */ /* 0x000f24000c1e1b00 */
[----:B----4-:R-:W-:-:S07]  /*05f0*/  DFMA R18, -R18, R4, R20 ;  /* 0x000000041212722b */ /* 0x010fce0000000114 */
[----:B------:R2:W-:Y:S04]  /*0600*/  STG.E.64 desc[UR4][R12.64+0x10], R18 ;  /* 0x000010120c007986 */ /* 0x0005e8000c101b04 */
[----:B------:R-:W3:Y:S04]  /*0610*/  LDG.E.64 R20, desc[UR4][R10.64] ;  /* 0x000000040a147981 */ /* 0x000ee8000c1e1b00 */
[----:B------:R-:W4:Y:S04]  /*0620*/  LDG.E.64 R22, desc[UR4][R10.64+0x8] ;  /* 0x000008040a167981 */ /* 0x000f28000c1e1b00 */
[----:B------:R-:W5:Y:S01]  /*0630*/  LDG.E.64 R24, desc[UR4][R10.64+0x10] ;  /* 0x000010040a187981 */ /* 0x000f62000c1e1b00 */
[----:B---3--:R-:W-:-:S07]  /*0640*/  DFMA R20, R14, R4, R20 ;  /* 0x000000040e14722b */ /* 0x008fce0000000014 */
[----:B------:R3:W-:Y:S04]  /*0650*/  STG.E.64 desc[UR4][R10.64], R20 ;  /* 0x000000140a007986 */ /* 0x0007e8000c101b04 */
[----:B0-----:R-:W4:Y:S02]  /*0660*/  LDG.E.64 R14, desc[UR4][R12.64+0x8] ;  /* 0x000008040c0e7981 */ /* 0x001f24000c1e1b00 */
[----:B----4-:R-:W-:-:S07]  /*0670*/  DFMA R22, R14, R4, R22 ;  /* 0x000000040e16722b */ /* 0x010fce0000000016 */
[----:B------:R0:W-:Y:S04]  /*0680*/  STG.E.64 desc[UR4][R10.64+0x8], R22 ;  /* 0x000008160a007986 */ /* 0x0001e8000c101b04 */
[----:B-1----:R-:W5:Y:S01]  /*0690*/  LDG.E.64 R16, desc[UR4][R12.64+0x10] ;  /* 0x000010040c107981 */ /* 0x002f62000c1e1b00 */
[----:B------:R-:W-:-:S05]  /*06a0*/  IADD3 R15, PT, PT, R0, R9, RZ ;  /* 0x00000009000f7210 */ /* 0x000fca0007ffe0ff */
[----:B--2---:R-:W-:-:S04]  /*06b0*/  IMAD R19, R15, 0x3, RZ ;  /* 0x000000030f137824 */ /* 0x004fc800078e02ff */
[----:B------:R-:W-:Y:S01]  /*06c0*/  IMAD.WIDE.U32 R8, R19, 0x8, R6 ;  /* 0x0000000813087825 */ /* 0x000fe200078e0006 */
[----:B-----5:R-:W-:-:S03]  /*06d0*/  DFMA R24, R16, R4, R24 ;  /* 0x000000041018722b */ /* 0x020fc60000000018 */
[----:B------:R-:W-:-:S04]  /*06e0*/  IMAD.WIDE.U32 R16, R19, 0x8, R2 ;  /* 0x0000000813107825 */ /* 0x000fc800078e0002 */
[----:B------:R1:W-:Y:S04]  /*06f0*/  STG.E.64 desc[UR4][R10.64+0x10], R24 ;  /* 0x000010180a007986 */ /* 0x0003e8000c101b04 */
[----:B------:R-:W2:Y:S04]  /*0700*/  LDG.E.64 R18, desc[UR4][R8.64] ;  /* 0x0000000408127981 */ /* 0x000ea8000c1e1b00 */
[----:B---3--:R-:W2:Y:S04]  /*0710*/  LDG.E.64 R20, desc[UR4][R16.64] ;  /* 0x0000000410147981 */ /* 0x008ea8000c1e1b00 */
[----:B0-----:R-:W3:Y:S01]  /*0720*/  LDG.E.64 R22, desc[UR4][R16.64+0x10] ;  /* 0x0000100410167981 */ /* 0x001ee2000c1e1b00 */
[----:B--2---:R-:W-:-:S03]  /*0730*/  DFMA R18, -R18, R4, R20 ;  /* 0x000000041212722b */ /* 0x004fc60000000114 */
[----:B------:R-:W2:Y:S04]  /*0740*/  LDG.E.64 R20, desc[UR4][R16.64+0x8] ;  /* 0x0000080410147981 */ /* 0x000ea8000c1e1b00 */
[----:B------:R0:W-:Y:S04]  /*0750*/  STG.E.64 desc[UR4][R16.64], R18 ;  /* 0x0000001210007986 */ /* 0x0001e8000c101b04 */
[----:B------:R-:W2:Y:S02]  /*0760*/  LDG.E.64 R12, desc[UR4][R8.64] ;  /* 0x00000004080c7981 */ /* 0x000ea4000c1e1b00 */
[----:B--2---:R-:W-:-:S07]  /*0770*/  DFMA R12, -R12, R4, R20 ;  /* 0x000000040c0c722b */ /* 0x004fce0000000114 */
[----:B------:R2:W-:Y:S04]  /*0780*/  STG.E.64 desc[UR4][R16.64+0x8], R12 ;  /* 0x0000080c10007986 */ /* 0x0005e8000c101b04 */
[----:B------:R-:W3:Y:S02]  /*0790*/  LDG.E.64 R20, desc[UR4][R8.64] ;  /* 0x0000000408147981 */ /* 0x000ee4000c1e1b00 */
[----:B---3--:R-:W-:-:S07]  /*07a0*/  DFMA R20, -R20, R4, R22 ;  /* 0x000000041414722b */ /* 0x008fce0000000116 */
[----:B------:R3:W-:Y:S04]  /*07b0*/  STG.E.64 desc[UR4][R16.64+0x10], R20 ;  /* 0x0000101410007986 */ /* 0x0007e8000c101b04 */
[----:B-1----:R-:W4:Y:S04]  /*07c0*/  LDG.E.64 R10, desc[UR4][R8.64] ;  /* 0x00000004080a7981 */ /* 0x002f28000c1e1b00 */
[----:B------:R-:W5:Y:S01]  /*07d0*/  LDG.E.64 R24, desc[UR4][R8.64+0x8] ;  /* 0x0000080408187981 */ /* 0x000f62000c1e1b00 */
[----:B----4-:R-:W-:-:S03]  /*07e0*/  DFMA R22, R18, R4, R10 ;  /* 0x000000041216722b */ /* 0x010fc6000000000a */
[----:B0-----:R-:W3:Y:S04]  /*07f0*/  LDG.E.64 R18, desc[UR4][R8.64+0x10] ;  /* 0x0000100408127981 */ /* 0x001ee8000c1e1b00 */
[----:B------:R0:W-:Y:S04]  /*0800*/  STG.E.64 desc[UR4][R8.64], R22 ;  /* 0x0000001608007986 */ /* 0x0001e8000c101b04 */
[----:B------:R-:W5:Y:S02]  /*0810*/  LDG.E.64 R10, desc[UR4][R16.64+0x8] ;  /* 0x00000804100a7981 */ /* 0x000f64000c1e1b00 */
[----:B-----5:R-:W-:-:S07]  /*0820*/  DFMA R24, R10, R4, R24 ;  /* 0x000000040a18722b */ /* 0x020fce0000000018 */
[----:B------:R1:W-:Y:S04]  /*0830*/  STG.E.64 desc[UR4][R8.64+0x8], R24 ;  /* 0x0000081808007986 */ /* 0x0003e8000c101b04 */
[----:B------:R-:W3:Y:S01]  /*0840*/  LDG.E.64 R10, desc[UR4][R16.64+0x10] ;  /* 0x00001004100a7981 */ /* 0x000ee2000c1e1b00 */
[----:B------:R-:W-:-:S04]  /*0850*/  IMAD.IADD R15, R0, 0x1, R15 ;  /* 0x00000001000f7824 */ /* 0x000fc800078e020f */
[----:B--2---:R-:W-:Y:S01]  /*0860*/  IMAD R13, R15, 0x3, RZ ;  /* 0x000000030f0d7824 */ /* 0x004fe200078e02ff */
[----:B---3--:R-:W-:-:S03]  /*0870*/  DFMA R20, R10, R4, R18 ;  /* 0x000000040a14722b */ /* 0x008fc60000000012 */
[----:B------:R-:W-:-:S04]  /*0880*/  IMAD.WIDE.U32 R10, R13, 0x8, R6 ;  /* 0x000000080d0a7825 */ /* 0x000fc800078e0006 */
[----:B------:R-:W-:Y:S01]  /*0890*/  IMAD.WIDE.U32 R12, R13, 0x8, R2 ;  /* 0x000000080d0c7825 */ /* 0x000fe200078e0002 */
[----:B------:R2:W-:Y:S04]  /*08a0*/  STG.E.64 desc[UR4][R8.64+0x10], R20 ;  /* 0x0000101408007986 */ /* 0x0005e8000c101b04 */
[----:B------:R-:W3:Y:S04]  /*08b0*/  LDG.E.64 R18, desc[UR4][R10.64] ;  /* 0x000000040a127981 */ /* 0x000ee8000c1e1b00 */
[----:B0-----:R-:W3:Y:S04]  /*08c0*/  LDG.E.64 R22, desc[UR4][R12.64] ;  /* 0x000000040c167981 */ /* 0x001ee8000c1e1b00 */
[----:B-1----:R-:W4:Y:S01]  /*08d0*/  LDG.E.64 R24, desc[UR4][R12.64+0x10] ;  /* 0x000010040c187981 */ /* 0x002f22000c1e1b00 */
[----:B---3--:R-:W-:-:S03]  /*08e0*/  DFMA R18, -R18, R4, R22 ;  /* 0x000000041212722b */ /* 0x008fc60000000116 */
[----:B------:R-:W3:Y:S04]  /*08f0*/  LDG.E.64 R22, desc[UR4][R12.64+0x8] ;  /* 0x000008040c167981 */ /* 0x000ee8000c1e1b00 */
[----:B------:R0:W-:Y:S04]  /*0900*/  STG.E.64 desc[UR4][R12.64], R18 ;  /* 0x000000120c007986 */ /* 0x0001e8000c101b04 */
[----:B------:R-:W3:Y:S02]  /*0910*/  LDG.E.64 R16, desc[UR4][R10.64] ;  /* 0x000000040a107981 */ /* 0x000ee4000c1e1b00 */
[----:B---3--:R-:W-:-:S07]  /*0920*/  DFMA R16, -R16, R4, R22 ;  /* 0x000000041010722b */ /* 0x008fce0000000116 */
[----:B------:R1:W-:Y:S04]  /*0930*/  STG.E.64 desc[UR4][R12.64+0x8], R16 ;  /* 0x000008100c007986 */ /* 0x0003e8000c101b04 */
[----:B------:R-:W4:Y:S02]  /*0940*/  LDG.E.64 R22, desc[UR4][R10.64] ;  /* 0x000000040a167981 */ /* 0x000f24000c1e1b00 */
[----:B----4-:R-:W-:-:S07]  /*0950*/  DFMA R22, -R22, R4, R24 ;  /* 0x000000041616722b */ /* 0x010fce0000000118 */
[----:B------:R-:W-:Y:S04]  /*0960*/  STG.E.64 desc[UR4][R12.64+0x10], R22 ;  /* 0x000010160c007986 */ /* 0x000fe8000c101b04 */
[----:B--2---:R-:W2:Y:S04]  /*0970*/  LDG.E.64 R8, desc[UR4][R10.64] ;  /* 0x000000040a087981 */ /* 0x004ea8000c1e1b00 */
[----:B------:R-:W3:Y:S01]  /*0980*/  LDG.E.64 R24, desc[UR4][R10.64+0x8] ;  /* 0x000008040a187981 */ /* 0x000ee2000c1e1b00 */
[----:B--2---:R-:W-:-:S03]  /*0990*/  DFMA R20, R18, R4, R8 ;  /* 0x000000041214722b */ /* 0x004fc60000000008 */
[----:B0-----:R-:W2:Y:S04]  /*09a0*/  LDG.E.64 R18, desc[UR4][R10.64+0x10] ;  /* 0x000010040a127981 */ /* 0x001ea8000c1e1b00 */
[----:B------:R0:W-:Y:S04]  /*09b0*/  STG.E.64 desc[UR4][R10.64], R20 ;  /* 0x000000140a007986 */ /* 0x0001e8000c101b04 */
[----:B------:R-:W3:Y:S02]  /*09c0*/  LDG.E.64 R8, desc[UR4][R12.64+0x8] ;  /* 0x000008040c087981 */ /* 0x000ee4000c1e1b00 */
[----:B---3--:R-:W-:-:S07]  /*09d0*/  DFMA R24, R8, R4, R24 ;  /* 0x000000040818722b */ /* 0x008fce0000000018 */
[----:B------:R-:W-:Y:S04]  /*09e0*/  STG.E.64 desc[UR4][R10.64+0x8], R24 ;  /* 0x000008180a007986 */ /* 0x000fe8000c101b04 */
[----:B-1----:R-:W2:Y:S01]  /*09f0*/  LDG.E.64 R16, desc[UR4][R12.64+0x10] ;  /* 0x000010040c107981 */ /* 0x002ea2000c1e1b00 */
[----:B------:R-:W-:-:S05]  /*0a00*/  IADD3 R9, PT, PT, R0, R15, RZ ;  /* 0x0000000f00097210 */ /* 0x000fca0007ffe0ff */
[----:B------:R-:W-:-:S04]  /*0a10*/  IMAD R15, R9, 0x3, RZ ;  /* 0x00000003090f7824 */ /* 0x000fc800078e02ff */
[----:B------:R-:W-:-:S04]  /*0a20*/  IMAD.WIDE.U32 R6, R15, 0x8, R6 ;  /* 0x000000080f067825 */ /* 0x000fc800078e0006 */
[----:B------:R-:W-:Y:S01]  /*0a30*/  IMAD.WIDE.U32 R2, R15, 0x8, R2 ;  /* 0x000000080f027825 */ /* 0x000fe200078e0002 */
[----:B--2---:R-:W-:-:S07]  /*0a40*/  DFMA R16, R16, R4, R18 ;  /* 0x000000041010722b */ /* 0x004fce0000000012 */
[----:B------:R1:W-:Y:S04]  /*0a50*/  STG.E.64 desc[UR4][R10.64+0x10], R16 ;  /* 0x000010100a007986 */ /* 0x0003e8000c101b04 */
[----:B------:R-:W2:Y:S04]  /*0a60*/  LDG.E.64 R14, desc[UR4][R6.64] ;  /* 0x00000004060e7981 */ /* 0x000ea8000c1e1b00 */
[----:B------:R-:W2:Y:S04]  /*0a70*/  LDG.E.64 R18, desc[UR4][R2.64] ;  /* 0x0000000402127981 */ /* 0x000ea8000c1e1b00 */
        /* <DEDUP_REMOVED lines=12> */
[----:B----4-:R-:W-:-:S07]  /*0b40*/  DFMA R10, R14, R4, R10 ;  /* 0x000000040e0a722b */ /* 0x010fce000000000a */
[----:B------:R3:W-:Y:S04]  /*0b50*/  STG.E.64 desc[UR4][R6.64], R10 ;  /* 0x0000000a06007986 */ /* 0x0007e8000c101b04 */
[----:B0-----:R-:W5:Y:S02]  /*0b60*/  LDG.E.64 R14, desc[UR4][R2.64+0x8] ;  /* 0x00000804020e7981 */ /* 0x001f64000c1e1b00 */
[----:B-----5:R-:W-:Y:S02]  /*0b70*/  DFMA R14, R14, R4, R16 ;  /* 0x000000040e0e722b */ /* 0x020fe40000000010 */
[----:B------:R-:W4:Y:S05]  /*0b80*/  LDG.E.64 R16, desc[UR4][R6.64+0x10] ;  /* 0x0000100406107981 */ /* 0x000f2a000c1e1b00 */
[----:B------:R3:W-:Y:S04]  /*0b90*/  STG.E.64 desc[UR4][R6.64+0x8], R14 ;  /* 0x0000080e06007986 */ /* 0x0007e8000c101b04 */
[----:B--2---:R-:W4:Y:S01]  /*0ba0*/  LDG.E.64 R12, desc[UR4][R2.64+0x10] ;  /* 0x00001004020c7981 */ /* 0x004f22000c1e1b00 */
[----:B------:R-:W-:-:S05]  /*0bb0*/  IMAD.IADD R9, R0, 0x1, R9 ;  /* 0x0000000100097824 */ /* 0x000fca00078e0209 */
[----:B------:R-:W-:Y:S01]  /*0bc0*/  ISETP.GE.AND P0, PT, R9, UR6, PT ;  /* 0x0000000609007c0c */ /* 0x000fe2000bf06270 */
[----:B----4-:R-:W-:-:S07]  /*0bd0*/  DFMA R12, R12, R4, R16 ;  /* 0x000000040c0c722b */ /* 0x010fce0000000010 */
[----:B------:R3:W-:Y:S05]  /*0be0*/  STG.E.64 desc[UR4][R6.64+0x10], R12 ;  /* 0x0000100c06007986 */ /* 0x0007ea000c101b04 */
[----:B------:R-:W-:Y:S05]  /*0bf0*/  @!P0 BRA `(.L_x_3) ;  /* 0xfffffff8003c8947 */ /* 0x000fea000383ffff */
[----:B------:R-:W-:Y:S05]  /*0c00*/  EXIT ;  /* 0x000000000000794d */ /* 0x000fea0003800000 */
.L_x_4:
[----:B------:R-:W-:-:S00]  /*0c10*/  BRA `(.L_x_4) ;  /* 0xfffffffc00fc7947 */ /* 0x000fc0000383ffff */
[----:B------:R-:W-:-:S00]  /*0c20*/  NOP ;  /* 0x0000000000007918 */ /* 0x000fc00000000000 */
        /* <DEDUP_REMOVED lines=13> */
.L_x_5:


//--------------------- .nv.shared.reserved.0     --------------------------
	.section	.nv.shared.reserved.0,"aw",@nobits
	.weak		__nv_reservedSMEM_offset_0_alias
	.size		__nv_reservedSMEM_offset_0_alias, 0, 64
	.other		__nv_reservedSMEM_offset_0_alias,@"STO_CUDA_RESERVED_SHARED STV_DEFAULT"
__nv_reservedSMEM_offset_0_alias:
	.zero		0
	.zero		64


//--------------------- .nv.constant0._Z4stepiPdS_d --------------------------
	.section	.nv.constant0._Z4stepiPdS_d,"a",@progbits
	.sectionflags	@""
	.align	4
.nv.constant0._Z4stepiPdS_d:
	.zero		928


//--------------------- SYMBOLS --------------------------

	.type		.nv.reservedSmem.offset0,@object
	.size		.nv.reservedSmem.offset0,0x4
